//
// Generated by NVIDIA NVVM Compiler
//
// Compiler Build ID: CL-36424714
// Cuda compilation tools, release 13.0, V13.0.88
// Based on NVVM 20.0.0
//

.version 9.0
.target sm_100
.address_size 64

	// .globl	_Z6conv2DPfS_S_ii
// _ZZ6conv2DPfS_S_iiE11sharedInput has been demoted

.visible .entry _Z6conv2DPfS_S_ii(
	.param .u64 .ptr .align 1 _Z6conv2DPfS_S_ii_param_0,
	.param .u64 .ptr .align 1 _Z6conv2DPfS_S_ii_param_1,
	.param .u64 .ptr .align 1 _Z6conv2DPfS_S_ii_param_2,
	.param .u32 _Z6conv2DPfS_S_ii_param_3,
	.param .u32 _Z6conv2DPfS_S_ii_param_4
)
{
	.reg .pred 	%p<24>;
	.reg .b32 	%r<107>;
	.reg .b32 	%f<129>;
	.reg .b64 	%rd<51>;
	// demoted variable
	.shared .align 4 .b8 _ZZ6conv2DPfS_S_iiE11sharedInput[1296];
	ld.param.u64 	%rd9, [_Z6conv2DPfS_S_ii_param_0];
	ld.param.u64 	%rd8, [_Z6conv2DPfS_S_ii_param_1];
	ld.param.u64 	%rd10, [_Z6conv2DPfS_S_ii_param_2];
	ld.param.u32 	%r37, [_Z6conv2DPfS_S_ii_param_3];
	ld.param.u32 	%r39, [_Z6conv2DPfS_S_ii_param_4];
	cvta.to.global.u64 	%rd1, %rd10;
	cvta.to.global.u64 	%rd2, %rd9;
	mov.u32 	%r1, %tid.x;
	mov.u32 	%r2, %tid.y;
	mov.u32 	%r40, %ctaid.x;
	mov.u32 	%r41, %ctaid.y;
	shl.b32 	%r42, %r41, 4;
	add.s32 	%r3, %r42, %r2;
	shl.b32 	%r43, %r40, 4;
	add.s32 	%r44, %r43, %r1;
	shr.u32 	%r45, %r37, 31;
	add.s32 	%r46, %r37, %r45;
	shr.s32 	%r5, %r46, 1;
	max.s32 	%r47, %r3, %r44;
	setp.lt.s32 	%p1, %r47, %r39;
	setp.ge.s32 	%p2, %r47, %r39;
	@%p2 bra 	$L__BB0_21;
	mul.lo.s32 	%r6, %r39, %r3;
	add.s32 	%r7, %r6, %r44;
	mul.wide.u32 	%rd11, %r7, 4;
	add.s64 	%rd3, %rd2, %rd11;
	ld.global.f32 	%f19, [%rd3];
	add.s32 	%r48, %r5, %r2;
	mov.u32 	%r49, _ZZ6conv2DPfS_S_iiE11sharedInput;
	mad.lo.s32 	%r8, %r48, 72, %r49;
	add.s32 	%r9, %r5, %r1;
	shl.b32 	%r50, %r9, 2;
	add.s32 	%r10, %r8, %r50;
	st.shared.f32 	[%r10], %f19;
	setp.ge.s32 	%p3, %r2, %r5;
	mad.lo.s32 	%r11, %r2, 72, %r49;
	@%p3 bra 	$L__BB0_8;
	setp.lt.u32 	%p4, %r3, %r5;
	@%p4 bra 	$L__BB0_4;
	sub.s32 	%r51, %r3, %r5;
	mad.lo.s32 	%r52, %r51, %r39, %r44;
	mul.wide.u32 	%rd12, %r52, 4;
	add.s64 	%rd13, %rd2, %rd12;
	ld.global.f32 	%f20, [%rd13];
	add.s32 	%r54, %r11, %r50;
	st.shared.f32 	[%r54], %f20;
	bra.uni 	$L__BB0_5;
$L__BB0_4:
	add.s32 	%r56, %r11, %r50;
	mov.b32 	%r57, 0;
	st.shared.u32 	[%r56], %r57;
$L__BB0_5:
	add.s32 	%r58, %r3, 16;
	setp.ge.u32 	%p5, %r58, %r39;
	@%p5 bra 	$L__BB0_7;
	shl.b32 	%r60, %r39, 4;
	add.s32 	%r61, %r7, %r60;
	mul.wide.u32 	%rd14, %r61, 4;
	add.s64 	%rd15, %rd2, %rd14;
	ld.global.f32 	%f21, [%rd15];
	st.shared.f32 	[%r10+1152], %f21;
	bra.uni 	$L__BB0_8;
$L__BB0_7:
	mov.b32 	%r59, 0;
	st.shared.u32 	[%r10+1152], %r59;
$L__BB0_8:
	setp.ge.s32 	%p6, %r1, %r5;
	@%p6 bra 	$L__BB0_21;
	setp.lt.u32 	%p7, %r44, %r5;
	@%p7 bra 	$L__BB0_11;
	sub.s32 	%r62, %r7, %r5;
	mul.wide.u32 	%rd16, %r62, 4;
	add.s64 	%rd17, %rd2, %rd16;
	ld.global.f32 	%f22, [%rd17];
	shl.b32 	%r63, %r1, 2;
	add.s32 	%r64, %r8, %r63;
	st.shared.f32 	[%r64], %f22;
	bra.uni 	$L__BB0_12;
$L__BB0_11:
	shl.b32 	%r65, %r1, 2;
	add.s32 	%r66, %r8, %r65;
	mov.b32 	%r67, 0;
	st.shared.u32 	[%r66], %r67;
$L__BB0_12:
	add.s32 	%r12, %r44, 16;
	setp.ge.u32 	%p8, %r12, %r39;
	mov.f32 	%f118, 0f00000000;
	@%p8 bra 	$L__BB0_14;
	ld.global.f32 	%f118, [%rd3+64];
$L__BB0_14:
	setp.ge.s32 	%p9, %r2, %r5;
	st.shared.f32 	[%r10+64], %f118;
	@%p9 bra 	$L__BB0_21;
	min.u32 	%r69, %r3, %r44;
	setp.lt.u32 	%p10, %r69, %r5;
	@%p10 bra 	$L__BB0_17;
	sub.s32 	%r73, %r3, %r5;
	sub.s32 	%r74, %r44, %r5;
	mad.lo.s32 	%r75, %r73, %r39, %r74;
	mul.wide.s32 	%rd18, %r75, 4;
	add.s64 	%rd19, %rd2, %rd18;
	ld.global.f32 	%f24, [%rd19];
	shl.b32 	%r76, %r1, 2;
	add.s32 	%r77, %r11, %r76;
	st.shared.f32 	[%r77], %f24;
	bra.uni 	$L__BB0_18;
$L__BB0_17:
	shl.b32 	%r70, %r1, 2;
	add.s32 	%r71, %r11, %r70;
	mov.b32 	%r72, 0;
	st.shared.u32 	[%r71], %r72;
$L__BB0_18:
	add.s32 	%r78, %r3, 16;
	max.u32 	%r79, %r78, %r12;
	setp.ge.u32 	%p11, %r79, %r39;
	@%p11 bra 	$L__BB0_20;
	shl.b32 	%r81, %r39, 4;
	add.s32 	%r82, %r6, %r81;
	cvt.u64.u32 	%rd20, %r82;
	cvt.u64.u32 	%rd21, %r44;
	add.s64 	%rd22, %rd21, %rd20;
	shl.b64 	%rd23, %rd22, 2;
	add.s64 	%rd24, %rd2, %rd23;
	ld.global.f32 	%f25, [%rd24+64];
	st.shared.f32 	[%r10+1216], %f25;
	bra.uni 	$L__BB0_21;
$L__BB0_20:
	mov.b32 	%r80, 0;
	st.shared.u32 	[%r10+1216], %r80;
$L__BB0_21:
	bar.sync 	0;
	not.pred 	%p12, %p1;
	@%p12 bra 	$L__BB0_39;
	setp.lt.s32 	%p13, %r37, 1;
	mov.f32 	%f127, 0f00000000;
	@%p13 bra 	$L__BB0_38;
	and.b32  	%r13, %r37, 15;
	add.s32 	%r14, %r13, -1;
	and.b32  	%r15, %r37, 7;
	add.s32 	%r16, %r15, -1;
	and.b32  	%r17, %r37, 2147483632;
	and.b32  	%r18, %r37, 3;
	neg.s32 	%r19, %r17;
	shl.b32 	%r84, %r1, 2;
	mov.u32 	%r85, _ZZ6conv2DPfS_S_iiE11sharedInput;
	add.s32 	%r86, %r84, %r85;
	add.s32 	%r20, %r86, 32;
	mov.f32 	%f127, 0f00000000;
	mov.b32 	%r101, 0;
$L__BB0_24:
	setp.lt.u32 	%p14, %r37, 16;
	add.s32 	%r22, %r101, %r2;
	mul.lo.s32 	%r23, %r101, %r37;
	mov.b32 	%r105, 0;
	@%p14 bra 	$L__BB0_27;
	mad.lo.s32 	%r102, %r22, 72, %r20;
	mul.wide.u32 	%rd25, %r23, 4;
	add.s64 	%rd26, %rd1, %rd25;
	add.s64 	%rd50, %rd26, 32;
	mov.u32 	%r103, %r19;
$L__BB0_26:
	.pragma "nounroll";
	ld.shared.f32 	%f29, [%r102+-32];
	ld.global.f32 	%f30, [%rd50+-32];
	fma.rn.f32 	%f31, %f29, %f30, %f127;
	ld.shared.f32 	%f32, [%r102+-28];
	ld.global.f32 	%f33, [%rd50+-28];
	fma.rn.f32 	%f34, %f32, %f33, %f31;
	ld.shared.f32 	%f35, [%r102+-24];
	ld.global.f32 	%f36, [%rd50+-24];
	fma.rn.f32 	%f37, %f35, %f36, %f34;
	ld.shared.f32 	%f38, [%r102+-20];
	ld.global.f32 	%f39, [%rd50+-20];
	fma.rn.f32 	%f40, %f38, %f39, %f37;
	ld.shared.f32 	%f41, [%r102+-16];
	ld.global.f32 	%f42, [%rd50+-16];
	fma.rn.f32 	%f43, %f41, %f42, %f40;
	ld.shared.f32 	%f44, [%r102+-12];
	ld.global.f32 	%f45, [%rd50+-12];
	fma.rn.f32 	%f46, %f44, %f45, %f43;
	ld.shared.f32 	%f47, [%r102+-8];
	ld.global.f32 	%f48, [%rd50+-8];
	fma.rn.f32 	%f49, %f47, %f48, %f46;
	ld.shared.f32 	%f50, [%r102+-4];
	ld.global.f32 	%f51, [%rd50+-4];
	fma.rn.f32 	%f52, %f50, %f51, %f49;
	ld.shared.f32 	%f53, [%r102];
	ld.global.f32 	%f54, [%rd50];
	fma.rn.f32 	%f55, %f53, %f54, %f52;
	ld.shared.f32 	%f56, [%r102+4];
	ld.global.f32 	%f57, [%rd50+4];
	fma.rn.f32 	%f58, %f56, %f57, %f55;
	ld.shared.f32 	%f59, [%r102+8];
	ld.global.f32 	%f60, [%rd50+8];
	fma.rn.f32 	%f61, %f59, %f60, %f58;
	ld.shared.f32 	%f62, [%r102+12];
	ld.global.f32 	%f63, [%rd50+12];
	fma.rn.f32 	%f64, %f62, %f63, %f61;
	ld.shared.f32 	%f65, [%r102+16];
	ld.global.f32 	%f66, [%rd50+16];
	fma.rn.f32 	%f67, %f65, %f66, %f64;
	ld.shared.f32 	%f68, [%r102+20];
	ld.global.f32 	%f69, [%rd50+20];
	fma.rn.f32 	%f70, %f68, %f69, %f67;
	ld.shared.f32 	%f71, [%r102+24];
	ld.global.f32 	%f72, [%rd50+24];
	fma.rn.f32 	%f73, %f71, %f72, %f70;
	ld.shared.f32 	%f74, [%r102+28];
	ld.global.f32 	%f75, [%rd50+28];
	fma.rn.f32 	%f127, %f74, %f75, %f73;
	add.s32 	%r103, %r103, 16;
	add.s32 	%r102, %r102, 64;
	add.s64 	%rd50, %rd50, 64;
	setp.ne.s32 	%p15, %r103, 0;
	mov.u32 	%r105, %r17;
	@%p15 bra 	$L__BB0_26;
$L__BB0_27:
	setp.eq.s32 	%p16, %r13, 0;
	@%p16 bra 	$L__BB0_37;
	mad.lo.s32 	%r30, %r22, 72, %r85;
	setp.lt.u32 	%p17, %r14, 7;
	@%p17 bra 	$L__BB0_30;
	add.s32 	%r89, %r105, %r1;
	shl.b32 	%r90, %r89, 2;
	add.s32 	%r91, %r30, %r90;
	ld.shared.f32 	%f77, [%r91];
	add.s32 	%r92, %r105, %r23;
	mul.wide.u32 	%rd27, %r92, 4;
	add.s64 	%rd28, %rd1, %rd27;
	ld.global.f32 	%f78, [%rd28];
	fma.rn.f32 	%f79, %f77, %f78, %f127;
	ld.shared.f32 	%f80, [%r91+4];
	cvt.u64.u32 	%rd29, %r23;
	cvt.u64.u32 	%rd30, %r105;
	add.s64 	%rd31, %rd30, %rd29;
	shl.b64 	%rd32, %rd31, 2;
	add.s64 	%rd33, %rd1, %rd32;
	ld.global.f32 	%f81, [%rd33+4];
	fma.rn.f32 	%f82, %f80, %f81, %f79;
	ld.shared.f32 	%f83, [%r91+8];
	ld.global.f32 	%f84, [%rd33+8];
	fma.rn.f32 	%f85, %f83, %f84, %f82;
	ld.shared.f32 	%f86, [%r91+12];
	ld.global.f32 	%f87, [%rd33+12];
	fma.rn.f32 	%f88, %f86, %f87, %f85;
	ld.shared.f32 	%f89, [%r91+16];
	ld.global.f32 	%f90, [%rd33+16];
	fma.rn.f32 	%f91, %f89, %f90, %f88;
	ld.shared.f32 	%f92, [%r91+20];
	ld.global.f32 	%f93, [%rd33+20];
	fma.rn.f32 	%f94, %f92, %f93, %f91;
	ld.shared.f32 	%f95, [%r91+24];
	ld.global.f32 	%f96, [%rd33+24];
	fma.rn.f32 	%f97, %f95, %f96, %f94;
	ld.shared.f32 	%f98, [%r91+28];
	ld.global.f32 	%f99, [%rd33+28];
	fma.rn.f32 	%f127, %f98, %f99, %f97;
	add.s32 	%r105, %r105, 8;
$L__BB0_30:
	setp.eq.s32 	%p18, %r15, 0;
	@%p18 bra 	$L__BB0_37;
	setp.lt.u32 	%p19, %r16, 3;
	@%p19 bra 	$L__BB0_33;
	add.s32 	%r93, %r105, %r1;
	shl.b32 	%r94, %r93, 2;
	add.s32 	%r95, %r30, %r94;
	ld.shared.f32 	%f101, [%r95];
	add.s32 	%r96, %r105, %r23;
	mul.wide.u32 	%rd34, %r96, 4;
	add.s64 	%rd35, %rd1, %rd34;
	ld.global.f32 	%f102, [%rd35];
	fma.rn.f32 	%f103, %f101, %f102, %f127;
	ld.shared.f32 	%f104, [%r95+4];
	cvt.u64.u32 	%rd36, %r23;
	cvt.u64.u32 	%rd37, %r105;
	add.s64 	%rd38, %rd37, %rd36;
	shl.b64 	%rd39, %rd38, 2;
	add.s64 	%rd40, %rd1, %rd39;
	ld.global.f32 	%f105, [%rd40+4];
	fma.rn.f32 	%f106, %f104, %f105, %f103;
	ld.shared.f32 	%f107, [%r95+8];
	ld.global.f32 	%f108, [%rd40+8];
	fma.rn.f32 	%f109, %f107, %f108, %f106;
	ld.shared.f32 	%f110, [%r95+12];
	ld.global.f32 	%f111, [%rd40+12];
	fma.rn.f32 	%f127, %f110, %f111, %f109;
	add.s32 	%r105, %r105, 4;
$L__BB0_33:
	setp.eq.s32 	%p20, %r18, 0;
	@%p20 bra 	$L__BB0_37;
	setp.eq.s32 	%p21, %r18, 1;
	add.s32 	%r97, %r105, %r1;
	shl.b32 	%r98, %r97, 2;
	add.s32 	%r35, %r30, %r98;
	ld.shared.f32 	%f112, [%r35];
	add.s32 	%r99, %r105, %r23;
	mul.wide.u32 	%rd41, %r99, 4;
	add.s64 	%rd42, %rd1, %rd41;
	ld.global.f32 	%f113, [%rd42];
	fma.rn.f32 	%f127, %f112, %f113, %f127;
	@%p21 bra 	$L__BB0_37;
	setp.eq.s32 	%p22, %r18, 2;
	ld.shared.f32 	%f114, [%r35+4];
	cvt.u64.u32 	%rd43, %r23;
	cvt.u64.u32 	%rd44, %r105;
	add.s64 	%rd45, %rd44, %rd43;
	shl.b64 	%rd46, %rd45, 2;
	add.s64 	%rd7, %rd1, %rd46;
	ld.global.f32 	%f115, [%rd7+4];
	fma.rn.f32 	%f127, %f114, %f115, %f127;
	@%p22 bra 	$L__BB0_37;
	ld.shared.f32 	%f116, [%r35+8];
	ld.global.f32 	%f117, [%rd7+8];
	fma.rn.f32 	%f127, %f116, %f117, %f127;
$L__BB0_37:
	add.s32 	%r101, %r101, 1;
	setp.ne.s32 	%p23, %r101, %r37;
	@%p23 bra 	$L__BB0_24;
$L__BB0_38:
	mad.lo.s32 	%r100, %r39, %r3, %r44;
	cvta.to.global.u64 	%rd47, %rd8;
	mul.wide.s32 	%rd48, %r100, 4;
	add.s64 	%rd49, %rd47, %rd48;
	st.global.f32 	[%rd49], %f127;
$L__BB0_39:
	ret;

}


// ===== COMPILED SASS (sm_100) =====

	.target	sm_100

	.elftype	@"ET_EXEC"


//--------------------- .note.nv.tkinfo           --------------------------
	.section	.note.nv.tkinfo,"",@"SHT_NOTE"
	.sectionflags	@"SHF_NOTE_NV_TKINFO"
	.tkinfo
        /*0018*/ 	.word	0x00000002
        /*0030*/ 	.string	""
        /*0030*/ 	.string	"ptxas"
        /*0030*/ 	.string	"Cuda compilation tools, release 13.0, V13.0.88"
        /*0030*/ 	.string	"Build cuda_13.0.r13.0/compiler.36424714_0"
        /*0030*/ 	.string	"-arch sm_100 -m 64 "



//--------------------- .note.nv.cuinfo           --------------------------
	.section	.note.nv.cuinfo,"",@"SHT_NOTE"
	.sectionflags	@"SHF_NOTE_NV_CUINFO"
        /*0018*/ 	.short	0x0002
        /*001a*/ 	.short	0x0064
        /*001c*/ 	.short	0x0082
	.zero		2


//--------------------- .nv.info                  --------------------------
	.section	.nv.info,"",@"SHT_CUDA_INFO"
	.align	4


	//----- nvinfo : EIATTR_REGCOUNT
	.align		4
        /*0000*/ 	.byte	0x04, 0x2f
        /*0002*/ 	.short	(.L_1 - .L_0)
	.align		4
.L_0:
        /*0004*/ 	.word	index@(_Z6conv2DPfS_S_ii)
        /*0008*/ 	.word	0x00000020


	//----- nvinfo : EIATTR_FRAME_SIZE
	.align		4
.L_1:
        /*000c*/ 	.byte	0x04, 0x11
        /*000e*/ 	.short	(.L_3 - .L_2)
	.align		4
.L_2:
        /*0010*/ 	.word	index@(_Z6conv2DPfS_S_ii)
        /*0014*/ 	.word	0x00000000


	//----- nvinfo : EIATTR_MIN_STACK_SIZE
	.align		4
.L_3:
        /*0018*/ 	.byte	0x04, 0x12
        /*001a*/ 	.short	(.L_5 - .L_4)
	.align		4
.L_4:
        /*001c*/ 	.word	index@(_Z6conv2DPfS_S_ii)
        /*0020*/ 	.word	0x00000000
.L_5:


//--------------------- .nv.compat                --------------------------
	.section	.nv.compat,"",@"SHT_CUDA_COMPAT_INFO"
	.align	4
        /*0000*/ 	.byte	0x02, 0x09, 0x00, 0x00, 0x02, 0x02, 0x01, 0x00, 0x02, 0x05, 0x05, 0x00, 0x03, 0x07, 0x01, 0x01
        /*0010*/ 	.byte	0x02, 0x03, 0x00, 0x00, 0x02, 0x06, 0x01, 0x00, 0x04, 0x0b, 0x08, 0x00, 0x09, 0x00, 0x00, 0x00
        /*0020*/ 	.byte	0x00, 0x00, 0x00, 0x00


//--------------------- .nv.info._Z6conv2DPfS_S_ii --------------------------
	.section	.nv.info._Z6conv2DPfS_S_ii,"",@"SHT_CUDA_INFO"
	.sectionflags	@""
	.align	4


	//----- nvinfo : EIATTR_CUDA_API_VERSION
	.align		4
        /*0000*/ 	.byte	0x04, 0x37
        /*0002*/ 	.short	(.L_7 - .L_6)
.L_6:
        /*0004*/ 	.word	0x00000082


	//----- nvinfo : EIATTR_KPARAM_INFO
	.align		4
.L_7:
        /*0008*/ 	.byte	0x04, 0x17
        /*000a*/ 	.short	(.L_9 - .L_8)
.L_8:
        /*000c*/ 	.word	0x00000000
        /*0010*/ 	.short	0x0004
        /*0012*/ 	.short	0x001c
        /*0014*/ 	.byte	0x00, 0xf0, 0x11, 0x00


	//----- nvinfo : EIATTR_KPARAM_INFO
	.align		4
.L_9:
        /*0018*/ 	.byte	0x04, 0x17
        /*001a*/ 	.short	(.L_11 - .L_10)
.L_10:
        /*001c*/ 	.word	0x00000000
        /*0020*/ 	.short	0x0003
        /*0022*/ 	.short	0x0018
        /*0024*/ 	.byte	0x00, 0xf0, 0x11, 0x00


	//----- nvinfo : EIATTR_KPARAM_INFO
	.align		4
.L_11:
        /*0028*/ 	.byte	0x04, 0x17
        /*002a*/ 	.short	(.L_13 - .L_12)
.L_12:
        /*002c*/ 	.word	0x00000000
        /*0030*/ 	.short	0x0002
        /*0032*/ 	.short	0x0010
        /*0034*/ 	.byte	0x00, 0xf5, 0x21, 0x00


	//----- nvinfo : EIATTR_KPARAM_INFO
	.align		4
.L_13:
        /*0038*/ 	.byte	0x04, 0x17
        /*003a*/ 	.short	(.L_15 - .L_14)
.L_14:
        /*003c*/ 	.word	0x00000000
        /*0040*/ 	.short	0x0001
        /*0042*/ 	.short	0x0008
        /*0044*/ 	.byte	0x00, 0xf5, 0x21, 0x00


	//----- nvinfo : EIATTR_KPARAM_INFO
	.align		4
.L_15:
        /*0048*/ 	.byte	0x04, 0x17
        /*004a*/ 	.short	(.L_17 - .L_16)
.L_16:
        /*004c*/ 	.word	0x00000000
        /*0050*/ 	.short	0x0000
        /*0052*/ 	.short	0x0000
        /*0054*/ 	.byte	0x00, 0xf5, 0x21, 0x00


	//----- nvinfo : EIATTR_SPARSE_MMA_MASK
	.align		4
.L_17:
        /*0058*/ 	.byte	0x03, 0x50
        /*005a*/ 	.short	0x0000


	//----- nvinfo : EIATTR_MAXREG_COUNT
	.align		4
        /*005c*/ 	.byte	0x03, 0x1b
        /*005e*/ 	.short	0x00ff


	//----- nvinfo : EIATTR_NUM_BARRIERS
	.align		4
        /*0060*/ 	.byte	0x02, 0x4c
        /*0062*/ 	.byte	0x01
	.zero		1


	//----- nvinfo : EIATTR_MERCURY_ISA_VERSION
	.align		4
        /*0064*/ 	.byte	0x03, 0x5f
        /*0066*/ 	.short	0x0101


	//----- nvinfo : EIATTR_VRC_CTA_INIT_COUNT
	.align		4
        /*0068*/ 	.byte	0x02, 0x4a
	.zero		1
	.zero		1


	//----- nvinfo : EIATTR_EXIT_INSTR_OFFSETS
	.align		4
        /*006c*/ 	.byte	0x04, 0x1c
        /*006e*/ 	.short	(.L_19 - .L_18)


	//   ....[0]....
.L_18:
        /*0070*/ 	.word	0x000005a0


	//   ....[1]....
        /*0074*/ 	.word	0x00001140


	//----- nvinfo : EIATTR_CRS_STACK_SIZE
	.align		4
.L_19:
        /*0078*/ 	.byte	0x04, 0x1e
        /*007a*/ 	.short	(.L_21 - .L_20)
.L_20:
        /*007c*/ 	.word	0x00000000


	//----- nvinfo : EIATTR_CBANK_PARAM_SIZE
	.align		4
.L_21:
        /*0080*/ 	.byte	0x03, 0x19
        /*0082*/ 	.short	0x0020


	//----- nvinfo : EIATTR_PARAM_CBANK
	.align		4
        /*0084*/ 	.byte	0x04, 0x0a
        /*0086*/ 	.short	(.L_23 - .L_22)
	.align		4
.L_22:
        /*0088*/ 	.word	index@(.nv.constant0._Z6conv2DPfS_S_ii)
        /*008c*/ 	.short	0x0380
        /*008e*/ 	.short	0x0020


	//----- nvinfo : EIATTR_SW_WAR
	.align		4
.L_23:
        /*0090*/ 	.byte	0x04, 0x36
        /*0092*/ 	.short	(.L_25 - .L_24)
.L_24:
        /*0094*/ 	.word	0x00000008
.L_25:


//--------------------- .nv.callgraph             --------------------------
	.section	.nv.callgraph,"",@"SHT_CUDA_CALLGRAPH"
	.align	4
	.sectionentsize	8
	.align		4
        /*0000*/ 	.word	0x00000000
	.align		4
        /*0004*/ 	.word	0xffffffff
	.align		4
        /*0008*/ 	.word	0x00000000
	.align		4
        /*000c*/ 	.word	0xfffffffe
	.align		4
        /*0010*/ 	.word	0x00000000
	.align		4
        /*0014*/ 	.word	0xfffffffd
	.align		4
        /*0018*/ 	.word	0x00000000
	.align		4
        /*001c*/ 	.word	0xfffffffc


//--------------------- .text._Z6conv2DPfS_S_ii   --------------------------
	.section	.text._Z6conv2DPfS_S_ii,"ax",@progbits
	.align	128
        .global         _Z6conv2DPfS_S_ii
        .type           _Z6conv2DPfS_S_ii,@function
        .size           _Z6conv2DPfS_S_ii,(.L_x_14 - _Z6conv2DPfS_S_ii)
        .other          _Z6conv2DPfS_S_ii,@"STO_CUDA_ENTRY STV_DEFAULT"
_Z6conv2DPfS_S_ii:
.text._Z6conv2DPfS_S_ii:
[----:B------:R-:W-:Y:S01]  /*0000*/  LDC R1, c[0x0][0x37c] ;  /* 0x0000df00ff017b82 */ /* 0x000fe20000000800 */
[----:B------:R-:W0:Y:S07]  /*0010*/  S2R R2, SR_TID.X ;  /* 0x0000000000027919 */ /* 0x000e2e0000002100 */
[----:B------:R-:W1:Y:S01]  /*0020*/  LDC.64 R10, c[0x0][0x398] ;  /* 0x0000e600ff0a7b82 */ /* 0x000e620000000a00 */
[----:B------:R-:W2:Y:S01]  /*0030*/  LDCU.64 UR8, c[0x0][0x358] ;  /* 0x00006b00ff0877ac */ /* 0x000ea20008000a00 */
[----:B------:R-:W-:Y:S01]  /*0040*/  BSSY.RECONVERGENT B0, `(.L_x_0) ;  /* 0x0000054000007945 */ /* 0x000fe20003800200 */
[----:B------:R-:W0:Y:S01]  /*0050*/  S2R R3, SR_CTAID.X ;  /* 0x0000000000037919 */ /* 0x000e220000002500 */
[----:B------:R-:W3:Y:S01]  /*0060*/  S2R R0, SR_TID.Y ;  /* 0x0000000000007919 */ /* 0x000ee20000002200 */
[----:B------:R-:W3:Y:S01]  /*0070*/  S2R R5, SR_CTAID.Y ;  /* 0x0000000000057919 */ /* 0x000ee20000002600 */
[----:B0-----:R-:W-:Y:S01]  /*0080*/  IMAD R3, R3, 0x10, R2 ;  /* 0x0000001003037824 */ /* 0x001fe200078e0202 */
[----:B---3--:R-:W-:-:S04]  /*0090*/  LEA R4, R5, R0, 0x4 ;  /* 0x0000000005047211 */ /* 0x008fc800078e20ff */
[----:B------:R-:W-:-:S04]  /*00a0*/  VIMNMX R6, PT, PT, R4, R3, !PT ;  /* 0x0000000304067248 */ /* 0x000fc80007fe0100 */
[CC--:B-1----:R-:W-:Y:S02]  /*00b0*/  ISETP.GE.AND P1, PT, R6.reuse, R11.reuse, PT ;  /* 0x0000000b0600720c */ /* 0x0c2fe40003f26270 */
[----:B------:R-:W-:-:S11]  /*00c0*/  ISETP.GE.AND P0, PT, R6, R11, PT ;  /* 0x0000000b0600720c */ /* 0x000fd60003f06270 */
[----:B--2---:R-:W-:Y:S05]  /*00d0*/  @P1 BRA `(.L_x_1) ;  /* 0x0000000400281947 */ /* 0x004fea0003800000 */
[----:B------:R-:W0:Y:S01]  /*00e0*/  LDC.64 R8, c[0x0][0x380] ;  /* 0x0000e000ff087b82 */ /* 0x000e220000000a00 */
[----:B------:R-:W-:-:S05]  /*00f0*/  IMAD R16, R4, R11, RZ ;  /* 0x0000000b04107224 */ /* 0x000fca00078e02ff */
[----:B------:R-:W-:-:S05]  /*0100*/  IADD3 R18, PT, PT, R3, R16, RZ ;  /* 0x0000001003127210 */ /* 0x000fca0007ffe0ff */
[----:B0-----:R-:W-:-:S05]  /*0110*/  IMAD.WIDE.U32 R6, R18, 0x4, R8 ;  /* 0x0000000412067825 */ /* 0x001fca00078e0008 */
[----:B------:R-:W2:Y:S01]  /*0120*/  LDG.E R12, desc[UR8][R6.64] ;  /* 0x00000008060c7981 */ /* 0x000ea2000c1e1900 */
[----:B------:R-:W-:Y:S01]  /*0130*/  LEA.HI R17, R10, R10, RZ, 0x1 ;  /* 0x0000000a0a117211 */ /* 0x000fe200078f08ff */
[----:B------:R-:W-:Y:S01]  /*0140*/  BSSY.RECONVERGENT B1, `(.L_x_2) ;  /* 0x000001d000017945 */ /* 0x000fe20003800200 */
[----:B------:R-:W-:Y:S01]  /*0150*/  MOV R5, 0x400 ;  /* 0x0000040000057802 */ /* 0x000fe20000000f00 */
[----:B------:R-:W0:Y:S01]  /*0160*/  S2R R14, SR_CgaCtaId ;  /* 0x00000000000e7919 */ /* 0x000e220000008800 */
[----:B------:R-:W-:-:S04]  /*0170*/  SHF.R.S32.HI R17, RZ, 0x1, R17 ;  /* 0x00000001ff117819 */ /* 0x000fc80000011411 */
[C---:B------:R-:W-:Y:S01]  /*0180*/  IADD3 R20, PT, PT, R17.reuse, R2, RZ ;  /* 0x0000000211147210 */ /* 0x040fe20007ffe0ff */
[----:B------:R-:W-:Y:S01]  /*0190*/  IMAD.IADD R21, R17, 0x1, R0 ;  /* 0x0000000111157824 */ /* 0x000fe200078e0200 */
[-C--:B------:R-:W-:Y:S02]  /*01a0*/  ISETP.GE.AND P1, PT, R0, R17.reuse, PT ;  /* 0x000000110000720c */ /* 0x080fe40003f26270 */
[----:B------:R-:W-:Y:S02]  /*01b0*/  ISETP.GE.AND P4, PT, R2, R17, PT ;  /* 0x000000110200720c */ /* 0x000fe40003f86270 */
[----:B0-----:R-:W-:-:S05]  /*01c0*/  LEA R19, R14, R5, 0x18 ;  /* 0x000000050e137211 */ /* 0x001fca00078ec0ff */
[--C-:B------:R-:W-:Y:S02]  /*01d0*/  IMAD R21, R21, 0x48, R19.reuse ;  /* 0x0000004815157824 */ /* 0x100fe400078e0213 */
[----:B------:R-:W-:Y:S02]  /*01e0*/  IMAD R19, R0, 0x48, R19 ;  /* 0x0000004800137824 */ /* 0x000fe400078e0213 */
[----:B------:R-:W-:-:S05]  /*01f0*/  IMAD R5, R20, 0x4, R21 ;  /* 0x0000000414057824 */ /* 0x000fca00078e0215 */
[----:B--2---:R0:W-:Y:S01]  /*0200*/  STS [R5], R12 ;  /* 0x0000000c05007388 */ /* 0x0041e20000000800 */
[----:B------:R-:W-:Y:S05]  /*0210*/  @P1 BRA `(.L_x_3) ;  /* 0x00000000003c1947 */ /* 0x000fea0003800000 */
[C---:B------:R-:W-:Y:S02]  /*0220*/  ISETP.GE.U32.AND P2, PT, R4.reuse, R17, PT ;  /* 0x000000110400720c */ /* 0x040fe40003f46070 */
[----:B0-----:R-:W-:-:S04]  /*0230*/  IADD3 R12, PT, PT, R4, 0x10, RZ ;  /* 0x00000010040c7810 */ /* 0x001fc80007ffe0ff */
[----:B------:R-:W-:-:S07]  /*0240*/  ISETP.GE.U32.AND P3, PT, R12, R11, PT ;  /* 0x0000000b0c00720c */ /* 0x000fce0003f66070 */
[----:B------:R-:W-:-:S04]  /*0250*/  @P2 IMAD.IADD R12, R4, 0x1, -R17 ;  /* 0x00000001040c2824 */ /* 0x000fc800078e0a11 */
[----:B------:R-:W-:Y:S02]  /*0260*/  @P2 IMAD R13, R12, R11, R3 ;  /* 0x0000000b0c0d2224 */ /* 0x000fe400078e0203 */
[----:B------:R-:W-:Y:S02]  /*0270*/  @!P3 LEA R15, R11, R18, 0x4 ;  /* 0x000000120b0fb211 */ /* 0x000fe400078e20ff */
[----:B------:R-:W-:-:S04]  /*0280*/  @P2 IMAD.WIDE.U32 R12, R13, 0x4, R8 ;  /* 0x000000040d0c2825 */ /* 0x000fc800078e0008 */
[----:B------:R-:W-:Y:S02]  /*0290*/  @!P3 IMAD.WIDE.U32 R14, R15, 0x4, R8 ;  /* 0x000000040f0eb825 */ /* 0x000fe400078e0008 */
[----:B------:R-:W2:Y:S04]  /*02a0*/  @P2 LDG.E R12, desc[UR8][R12.64] ;  /* 0x000000080c0c2981 */ /* 0x000ea8000c1e1900 */
[----:B------:R-:W3:Y:S01]  /*02b0*/  @!P3 LDG.E R14, desc[UR8][R14.64] ;  /* 0x000000080e0eb981 */ /* 0x000ee2000c1e1900 */
[----:B------:R-:W-:-:S05]  /*02c0*/  IMAD R23, R20, 0x4, R19 ;  /* 0x0000000414177824 */ /* 0x000fca00078e0213 */
[----:B--2---:R1:W-:Y:S04]  /*02d0*/  @P2 STS [R23], R12 ;  /* 0x0000000c17002388 */ /* 0x0043e80000000800 */
[----:B------:R1:W-:Y:S04]  /*02e0*/  @!P2 STS [R23], RZ ;  /* 0x000000ff1700a388 */ /* 0x0003e80000000800 */
[----:B---3--:R1:W-:Y:S04]  /*02f0*/  @!P3 STS [R5+0x480], R14 ;  /* 0x0004800e0500b388 */ /* 0x0083e80000000800 */
[----:B------:R1:W-:Y:S02]  /*0300*/  @P3 STS [R5+0x480], RZ ;  /* 0x000480ff05003388 */ /* 0x0003e40000000800 */
.L_x_3:
[----:B------:R-:W-:Y:S05]  /*0310*/  BSYNC.RECONVERGENT B1 ;  /* 0x0000000000017941 */ /* 0x000fea0003800200 */
.L_x_2:
[----:B------:R-:W-:Y:S05]  /*0320*/  @P4 BRA `(.L_x_1) ;  /* 0x0000000000944947 */ /* 0x000fea0003800000 */
[----:B------:R-:W-:-:S13]  /*0330*/  ISETP.GE.U32.AND P2, PT, R3, R17, PT ;  /* 0x000000110300720c */ /* 0x000fda0003f46070 */
[----:B------:R-:W-:-:S05]  /*0340*/  @P2 IADD3 R13, PT, PT, -R17, R18, RZ ;  /* 0x00000012110d2210 */ /* 0x000fca0007ffe1ff */
[----:B01----:R-:W-:-:S06]  /*0350*/  @P2 IMAD.WIDE.U32 R12, R13, 0x4, R8 ;  /* 0x000000040d0c2825 */ /* 0x003fcc00078e0008 */
[----:B------:R0:W5:Y:S01]  /*0360*/  @P2 LDG.E R12, desc[UR8][R12.64] ;  /* 0x000000080c0c2981 */ /* 0x000162000c1e1900 */
[----:B------:R-:W-:Y:S01]  /*0370*/  VIADD R14, R3, 0x10 ;  /* 0x00000010030e7836 */ /* 0x000fe20000000000 */
[----:B------:R-:W-:Y:S01]  /*0380*/  BSSY.RECONVERGENT B1, `(.L_x_4) ;  /* 0x0000006000017945 */ /* 0x000fe20003800200 */
[----:B------:R-:W-:Y:S01]  /*0390*/  LEA R21, R2, R21, 0x2 ;  /* 0x0000001502157211 */ /* 0x000fe200078e10ff */
[----:B------:R-:W-:Y:S02]  /*03a0*/  IMAD.MOV.U32 R18, RZ, RZ, RZ ;  /* 0x000000ffff127224 */ /* 0x000fe400078e00ff */
[----:B------:R-:W-:-:S13]  /*03b0*/  ISETP.GE.U32.AND P3, PT, R14, R11, PT ;  /* 0x0000000b0e00720c */ /* 0x000fda0003f66070 */
[----:B0-----:R-:W-:Y:S05]  /*03c0*/  @P3 BRA `(.L_x_5) ;  /* 0x0000000000043947 */ /* 0x001fea0003800000 */
[----:B------:R0:W5:Y:S02]  /*03d0*/  LDG.E R18, desc[UR8][R6.64+0x40] ;  /* 0x0000400806127981 */ /* 0x000164000c1e1900 */
.L_x_5:
[----:B------:R-:W-:Y:S05]  /*03e0*/  BSYNC.RECONVERGENT B1 ;  /* 0x0000000000017941 */ /* 0x000fea0003800200 */
.L_x_4:
[----:B-----5:R2:W-:Y:S04]  /*03f0*/  @P2 STS [R21], R12 ;  /* 0x0000000c15002388 */ /* 0x0205e80000000800 */
[----:B------:R2:W-:Y:S04]  /*0400*/  @!P2 STS [R21], RZ ;  /* 0x000000ff1500a388 */ /* 0x0005e80000000800 */
[----:B------:R2:W-:Y:S01]  /*0410*/  STS [R5+0x40], R18 ;  /* 0x0000401205007388 */ /* 0x0005e20000000800 */
[----:B------:R-:W-:Y:S05]  /*0420*/  @P1 BRA `(.L_x_1) ;  /* 0x0000000000541947 */ /* 0x000fea0003800000 */
[C---:B------:R-:W-:Y:S02]  /*0430*/  VIADDMNMX.U32 R14, R4.reuse, 0x10, R14, !PT ;  /* 0x00000010040e7846 */ /* 0x040fe4000780000e */
[----:B--2---:R-:W-:Y:S02]  /*0440*/  VIMNMX.U32 R12, PT, PT, R4, R3, PT ;  /* 0x00000003040c7248 */ /* 0x004fe40003fe0000 */
[----:B------:R-:W-:Y:S02]  /*0450*/  ISETP.GE.U32.AND P2, PT, R14, R11, PT ;  /* 0x0000000b0e00720c */ /* 0x000fe40003f46070 */
[----:B------:R-:W-:-:S11]  /*0460*/  ISETP.GE.U32.AND P1, PT, R12, R17, PT ;  /* 0x000000110c00720c */ /* 0x000fd60003f26070 */
[----:B0-----:R-:W0:Y:S01]  /*0470*/  @!P2 LDC.64 R6, c[0x0][0x380] ;  /* 0x0000e000ff06ab82 */ /* 0x001e220000000a00 */
[----:B------:R-:W-:Y:S01]  /*0480*/  @!P2 LEA R16, R11, R16, 0x4 ;  /* 0x000000100b10a211 */ /* 0x000fe200078e20ff */
[----:B------:R-:W-:Y:S01]  /*0490*/  @P1 IMAD.IADD R13, R4, 0x1, -R17 ;  /* 0x00000001040d1824 */ /* 0x000fe200078e0a11 */
[C---:B------:R-:W-:Y:S02]  /*04a0*/  @P1 IADD3 R12, PT, PT, R3.reuse, -R17, RZ ;  /* 0x80000011030c1210 */ /* 0x040fe40007ffe0ff */
[----:B------:R-:W-:-:S03]  /*04b0*/  @!P2 IADD3 R16, P3, PT, R3, R16, RZ ;  /* 0x000000100310a210 */ /* 0x000fc60007f7e0ff */
[----:B------:R-:W-:Y:S02]  /*04c0*/  @P1 IMAD R11, R13, R11, R12 ;  /* 0x0000000b0d0b1224 */ /* 0x000fe400078e020c */
[----:B------:R-:W-:Y:S02]  /*04d0*/  @!P2 IMAD.X R12, RZ, RZ, RZ, P3 ;  /* 0x000000ffff0ca224 */ /* 0x000fe400018e06ff */
[----:B------:R-:W-:-:S06]  /*04e0*/  @P1 IMAD.WIDE R8, R11, 0x4, R8 ;  /* 0x000000040b081825 */ /* 0x000fcc00078e0208 */
[----:B------:R-:W2:Y:S01]  /*04f0*/  @P1 LDG.E R8, desc[UR8][R8.64] ;  /* 0x0000000808081981 */ /* 0x000ea2000c1e1900 */
[----:B0-----:R-:W-:-:S04]  /*0500*/  @!P2 LEA R6, P3, R16, R6, 0x2 ;  /* 0x000000061006a211 */ /* 0x001fc800078610ff */
[----:B------:R-:W-:-:S05]  /*0510*/  @!P2 LEA.HI.X R7, R16, R7, R12, 0x2, P3 ;  /* 0x000000071007a211 */ /* 0x000fca00018f140c */
[----:B------:R-:W3:Y:S01]  /*0520*/  @!P2 LDG.E R6, desc[UR8][R6.64+0x40] ;  /* 0x000040080606a981 */ /* 0x000ee2000c1e1900 */
[----:B------:R-:W-:-:S05]  /*0530*/  LEA R19, R2, R19, 0x2 ;  /* 0x0000001302137211 */ /* 0x000fca00078e10ff */
[----:B--2---:R4:W-:Y:S04]  /*0540*/  @P1 STS [R19], R8 ;  /* 0x0000000813001388 */ /* 0x0049e80000000800 */
[----:B------:R4:W-:Y:S04]  /*0550*/  @!P1 STS [R19], RZ ;  /* 0x000000ff13009388 */ /* 0x0009e80000000800 */
[----:B---3--:R4:W-:Y:S04]  /*0560*/  @!P2 STS [R5+0x4c0], R6 ;  /* 0x0004c0060500a388 */ /* 0x0089e80000000800 */
[----:B------:R4:W-:Y:S02]  /*0570*/  @P2 STS [R5+0x4c0], RZ ;  /* 0x0004c0ff05002388 */ /* 0x0009e40000000800 */
.L_x_1:
[----:B------:R-:W-:Y:S05]  /*0580*/  BSYNC.RECONVERGENT B0 ;  /* 0x0000000000007941 */ /* 0x000fea0003800200 */
.L_x_0:
[----:B------:R-:W-:Y:S06]  /*0590*/  BAR.SYNC.DEFER_BLOCKING 0x0 ;  /* 0x0000000000007b1d */ /* 0x000fec0000010000 */
[----:B------:R-:W-:Y:S05]  /*05a0*/  @P0 EXIT ;  /* 0x000000000000094d */ /* 0x000fea0003800000 */
[----:B------:R-:W-:Y:S01]  /*05b0*/  ISETP.GE.AND P0, PT, R10, 0x1, PT ;  /* 0x000000010a00780c */ /* 0x000fe20003f06270 */
[----:B--2---:R-:W-:-:S12]  /*05c0*/  IMAD.MOV.U32 R18, RZ, RZ, RZ ;  /* 0x000000ffff127224 */ /* 0x004fd800078e00ff */
[----:B------:R-:W-:Y:S05]  /*05d0*/  @!P0 BRA `(.L_x_6) ;  /* 0x0000000800c48947 */ /* 0x000fea0003800000 */
[----:B----4-:R-:W2:Y:S01]  /*05e0*/  S2R R8, SR_CgaCtaId ;  /* 0x0000000000087919 */ /* 0x010ea20000008800 */
[----:B------:R-:W-:Y:S01]  /*05f0*/  MOV R9, 0x400 ;  /* 0x0000040000097802 */ /* 0x000fe20000000f00 */
[----:B------:R-:W-:Y:S01]  /*0600*/  IMAD.MOV.U32 R18, RZ, RZ, RZ ;  /* 0x000000ffff127224 */ /* 0x000fe200078e00ff */
[C---:B0-----:R-:W-:Y:S01]  /*0610*/  LOP3.LUT R7, R10.reuse, 0x7, RZ, 0xc0, !PT ;  /* 0x000000070a077812 */ /* 0x041fe200078ec0ff */
[----:B------:R-:W-:Y:S01]  /*0620*/  UMOV UR4, URZ ;  /* 0x000000ff00047c82 */ /* 0x000fe20008000000 */
[----:B------:R-:W-:-:S03]  /*0630*/  LOP3.LUT R6, R10, 0xf, RZ, 0xc0, !PT ;  /* 0x0000000f0a067812 */ /* 0x000fc600078ec0ff */
[----:B------:R-:W-:Y:S01]  /*0640*/  VIADD R11, R7, 0xffffffff ;  /* 0xffffffff070b7836 */ /* 0x000fe20000000000 */
[----:B-1----:R-:W-:-:S04]  /*0650*/  IADD3 R5, PT, PT, R6, -0x1, RZ ;  /* 0xffffffff06057810 */ /* 0x002fc80007ffe0ff */
[----:B------:R-:W-:Y:S02]  /*0660*/  ISETP.GE.U32.AND P0, PT, R11, 0x3, PT ;  /* 0x000000030b00780c */ /* 0x000fe40003f06070 */
[----:B------:R-:W-:Y:S02]  /*0670*/  ISETP.GE.U32.AND P1, PT, R5, 0x7, PT ;  /* 0x000000070500780c */ /* 0x000fe40003f26070 */
[----:B--2---:R-:W-:Y:S02]  /*0680*/  LEA R9, R8, R9, 0x18 ;  /* 0x0000000908097211 */ /* 0x004fe400078ec0ff */
[----:B------:R-:W-:Y:S02]  /*0690*/  LOP3.LUT R8, R10, 0x7ffffff0, RZ, 0xc0, !PT ;  /* 0x7ffffff00a087812 */ /* 0x000fe400078ec0ff */
[----:B------:R-:W-:Y:S02]  /*06a0*/  LEA R16, R2, R9, 0x2 ;  /* 0x0000000902107211 */ /* 0x000fe400078e10ff */
[----:B------:R-:W-:-:S02]  /*06b0*/  LOP3.LUT R10, R10, 0x3, RZ, 0xc0, !PT ;  /* 0x000000030a0a7812 */ /* 0x000fc400078ec0ff */
[----:B------:R-:W-:Y:S01]  /*06c0*/  IADD3 R11, PT, PT, -R8, RZ, RZ ;  /* 0x000000ff080b7210 */ /* 0x000fe20007ffe1ff */
[----:B------:R-:W-:-:S07]  /*06d0*/  VIADD R16, R16, 0x20 ;  /* 0x0000002010107836 */ /* 0x000fce0000000000 */
.L_x_12:
[----:B------:R-:W0:Y:S01]  /*06e0*/  LDCU UR5, c[0x0][0x398] ;  /* 0x00007300ff0577ac */ /* 0x000e220008000800 */
[----:B------:R-:W-:Y:S01]  /*06f0*/  IADD3 R5, PT, PT, R0, UR4, RZ ;  /* 0x0000000400057c10 */ /* 0x000fe2000fffe0ff */
[----:B------:R-:W-:Y:S01]  /*0700*/  IMAD.MOV.U32 R17, RZ, RZ, RZ ;  /* 0x000000ffff117224 */ /* 0x000fe200078e00ff */
[----:B0-----:R-:W-:Y:S02]  /*0710*/  UISETP.GE.U32.AND UP1, UPT, UR5, 0x10, UPT ;  /* 0x000000100500788c */ /* 0x001fe4000bf26070 */
[----:B------:R-:W-:Y:S02]  /*0720*/  UIMAD UR10, UR4, UR5, URZ ;  /* 0x00000005040a72a4 */ /* 0x000fe4000f8e02ff */
[----:B------:R-:W-:-:S04]  /*0730*/  UIADD3 UR4, UPT, UPT, UR4, 0x1, URZ ;  /* 0x0000000104047890 */ /* 0x000fc8000fffe0ff */
[----:B------:R-:W-:Y:S01]  /*0740*/  UISETP.NE.AND UP0, UPT, UR4, UR5, UPT ;  /* 0x000000050400728c */ /* 0x000fe2000bf05270 */
[----:B------:R-:W-:Y:S10]  /*0750*/  BRA.U !UP1, `(.L_x_7) ;  /* 0x0000000109fc7547 */ /* 0x000ff4000b800000 */
[----:B------:R-:W0:Y:S01]  /*0760*/  LDCU.64 UR6, c[0x0][0x390] ;  /* 0x00007200ff0677ac */ /* 0x000e220008000a00 */
[----:B------:R-:W-:Y:S01]  /*0770*/  IMAD R15, R5, 0x48, R16 ;  /* 0x00000048050f7824 */ /* 0x000fe200078e0210 */
[----:B------:R-:W-:Y:S01]  /*0780*/  MOV R14, R11 ;  /* 0x0000000b000e7202 */ /* 0x000fe20000000f00 */
[----:B0-----:R-:W-:-:S04]  /*0790*/  UIMAD.WIDE.U32 UR6, UR10, 0x4, UR6 ;  /* 0x000000040a0678a5 */ /* 0x001fc8000f8e0006 */
[----:B------:R-:W-:-:S04]  /*07a0*/  UIADD3 UR5, UP1, UPT, UR6, 0x20, URZ ;  /* 0x0000002006057890 */ /* 0x000fc8000ff3e0ff */
[----:B------:R-:W-:Y:S02]  /*07b0*/  UIADD3.X UR6, UPT, UPT, URZ, UR7, URZ, UP1, !UPT ;  /* 0x00000007ff067290 */ /* 0x000fe40008ffe4ff */
[----:B------:R-:W-:-:S04]  /*07c0*/  IMAD.U32 R12, RZ, RZ, UR5 ;  /* 0x00000005ff0c7e24 */ /* 0x000fc8000f8e00ff */
[----:B------:R-:W-:-:S07]  /*07d0*/  MOV R13, UR6 ;  /* 0x00000006000d7c02 */ /* 0x000fce0008000f00 */
.L_x_8:
[----:B------:R-:W2:Y:S04]  /*07e0*/  LDG.E R24, desc[UR8][R12.64+-0x20] ;  /* 0xffffe0080c187981 */ /* 0x000ea8000c1e1900 */
[----:B------:R-:W3:Y:S04]  /*07f0*/  LDG.E R26, desc[UR8][R12.64+-0x1c] ;  /* 0xffffe4080c1a7981 */ /* 0x000ee8000c1e1900 */
[----:B------:R-:W4:Y:S04]  /*0800*/  LDG.E R23, desc[UR8][R12.64+-0x18] ;  /* 0xffffe8080c177981 */ /* 0x000f28000c1e1900 */
[----:B------:R-:W5:Y:S04]  /*0810*/  LDG.E R22, desc[UR8][R12.64+-0x14] ;  /* 0xffffec080c167981 */ /* 0x000f68000c1e1900 */
[----:B------:R-:W5:Y:S04]  /*0820*/  LDG.E R21, desc[UR8][R12.64+-0x10] ;  /* 0xfffff0080c157981 */ /* 0x000f68000c1e1900 */
[----:B------:R-:W5:Y:S04]  /*0830*/  LDG.E R20, desc[UR8][R12.64+-0xc] ;  /* 0xfffff4080c147981 */ /* 0x000f68000c1e1900 */
[----:B------:R-:W5:Y:S04]  /*0840*/  LDG.E R19, desc[UR8][R12.64+-0x8] ;  /* 0xfffff8080c137981 */ /* 0x000f68000c1e1900 */
[----:B------:R-:W5:Y:S04]  /*0850*/  LDG.E R17, desc[UR8][R12.64+-0x4] ;  /* 0xfffffc080c117981 */ /* 0x000f68000c1e1900 */
[----:B------:R-:W2:Y:S04]  /*0860*/  LDS R25, [R15+-0x20] ;  /* 0xffffe0000f197984 */ /* 0x000ea80000000800 */
[----:B------:R-:W-:Y:S04]  /*0870*/  LDS R27, [R15+-0x18] ;  /* 0xffffe8000f1b7984 */ /* 0x000fe80000000800 */
[----:B------:R-:W-:Y:S01]  /*0880*/  LDS R29, [R15+0xc] ;  /* 0x00000c000f1d7984 */ /* 0x000fe20000000800 */
[----:B--2---:R-:W-:-:S03]  /*0890*/  FFMA R24, R25, R24, R18 ;  /* 0x0000001819187223 */ /* 0x004fc60000000012 */
[----:B------:R-:W3:Y:S04]  /*08a0*/  LDS R25, [R15+-0x1c] ;  /* 0xffffe4000f197984 */ /* 0x000ee80000000800 */
[----:B------:R-:W2:Y:S01]  /*08b0*/  LDG.E R18, desc[UR8][R12.64] ;  /* 0x000000080c127981 */ /* 0x000ea2000c1e1900 */
[----:B---3--:R-:W-:-:S03]  /*08c0*/  FFMA R24, R25, R26, R24 ;  /* 0x0000001a19187223 */ /* 0x008fc60000000018 */
[----:B------:R-:W5:Y:S04]  /*08d0*/  LDS R26, [R15+-0x14] ;  /* 0xffffec000f1a7984 */ /* 0x000f680000000800 */
[----:B------:R-:W0:Y:S01]  /*08e0*/  LDS R25, [R15+-0x10] ;  /* 0xfffff0000f197984 */ /* 0x000e220000000800 */
[----:B----4-:R-:W-:-:S03]  /*08f0*/  FFMA R23, R27, R23, R24 ;  /* 0x000000171b177223 */ /* 0x010fc60000000018 */
[----:B------:R-:W1:Y:S04]  /*0900*/  LDS R24, [R15+-0xc] ;  /* 0xfffff4000f187984 */ /* 0x000e680000000800 */
[----:B------:R-:W3:Y:S01]  /*0910*/  LDS R27, [R15+-0x8] ;  /* 0xfffff8000f1b7984 */ /* 0x000ee20000000800 */
[----:B-----5:R-:W-:-:S03]  /*0920*/  FFMA R26, R26, R22, R23 ;  /* 0x000000161a1a7223 */ /* 0x020fc60000000017 */
[----:B------:R-:W4:Y:S01]  /*0930*/  LDG.E R22, desc[UR8][R12.64+0x4] ;  /* 0x000004080c167981 */ /* 0x000f22000c1e1900 */
[----:B0-----:R-:W-:-:S03]  /*0940*/  FFMA R25, R25, R21, R26 ;  /* 0x0000001519197223 */ /* 0x001fc6000000001a */
[----:B------:R-:W5:Y:S01]  /*0950*/  LDG.E R21, desc[UR8][R12.64+0x8] ;  /* 0x000008080c157981 */ /* 0x000f62000c1e1900 */
[----:B-1----:R-:W-:-:S03]  /*0960*/  FFMA R24, R24, R20, R25 ;  /* 0x0000001418187223 */ /* 0x002fc60000000019 */
[----:B------:R-:W0:Y:S04]  /*0970*/  LDS R25, [R15+-0x4] ;  /* 0xfffffc000f197984 */ /* 0x000e280000000800 */
[----:B------:R-:W5:Y:S01]  /*0980*/  LDG.E R23, desc[UR8][R12.64+0xc] ;  /* 0x00000c080c177981 */ /* 0x000f62000c1e1900 */
[----:B---3--:R-:W-:-:S03]  /*0990*/  FFMA R26, R27, R19, R24 ;  /* 0x000000131b1a7223 */ /* 0x008fc60000000018 */
[----:B------:R-:W3:Y:S04]  /*09a0*/  LDG.E R20, desc[UR8][R12.64+0x10] ;  /* 0x000010080c147981 */ /* 0x000ee8000c1e1900 */
[----:B------:R-:W3:Y:S04]  /*09b0*/  LDG.E R19, desc[UR8][R12.64+0x14] ;  /* 0x000014080c137981 */ /* 0x000ee8000c1e1900 */
[----:B------:R-:W3:Y:S04]  /*09c0*/  LDG.E R24, desc[UR8][R12.64+0x18] ;  /* 0x000018080c187981 */ /* 0x000ee8000c1e1900 */
[----:B------:R-:W-:Y:S01]  /*09d0*/  LDS R27, [R15+0x8] ;  /* 0x000008000f1b7984 */ /* 0x000fe20000000800 */
[----:B0-----:R-:W-:-:S03]  /*09e0*/  FFMA R25, R25, R17, R26 ;  /* 0x0000001119197223 */ /* 0x001fc6000000001a */
[----:B------:R0:W3:Y:S04]  /*09f0*/  LDG.E R17, desc[UR8][R12.64+0x1c] ;  /* 0x00001c080c117981 */ /* 0x0000e8000c1e1900 */
[----:B------:R-:W2:Y:S01]  /*0a00*/  LDS R26, [R15] ;  /* 0x000000000f1a7984 */ /* 0x000ea20000000800 */
[----:B------:R-:W-:-:S05]  /*0a10*/  VIADD R14, R14, 0x10 ;  /* 0x000000100e0e7836 */ /* 0x000fca0000000000 */
[----:B------:R-:W-:Y:S02]  /*0a20*/  ISETP.NE.AND P2, PT, R14, RZ, PT ;  /* 0x000000ff0e00720c */ /* 0x000fe40003f45270 */
[----:B0-----:R-:W-:-:S04]  /*0a30*/  IADD3 R12, P3, PT, R12, 0x40, RZ ;  /* 0x000000400c0c7810 */ /* 0x001fc80007f7e0ff */
[----:B------:R-:W-:Y:S01]  /*0a40*/  IADD3.X R13, PT, PT, RZ, R13, RZ, P3, !PT ;  /* 0x0000000dff0d7210 */ /* 0x000fe20001ffe4ff */
[----:B--2---:R-:W-:Y:S02]  /*0a50*/  FFMA R25, R26, R18, R25 ;  /* 0x000000121a197223 */ /* 0x004fe40000000019 */
[----:B------:R-:W4:Y:S02]  /*0a60*/  LDS R18, [R15+0x4] ;  /* 0x000004000f127984 */ /* 0x000f240000000800 */
[----:B----4-:R-:W-:Y:S02]  /*0a70*/  FFMA R18, R18, R22, R25 ;  /* 0x0000001612127223 */ /* 0x010fe40000000019 */
[----:B------:R-:W3:Y:S02]  /*0a80*/  LDS R25, [R15+0x10] ;  /* 0x000010000f197984 */ /* 0x000ee40000000800 */
[----:B-----5:R-:W-:Y:S02]  /*0a90*/  FFMA R18, R27, R21, R18 ;  /* 0x000000151b127223 */ /* 0x020fe40000000012 */
[----:B------:R-:W0:Y:S04]  /*0aa0*/  LDS R27, [R15+0x14] ;  /* 0x000014000f1b7984 */ /* 0x000e280000000800 */
[----:B------:R-:W1:Y:S01]  /*0ab0*/  LDS R21, [R15+0x18] ;  /* 0x000018000f157984 */ /* 0x000e620000000800 */
[----:B------:R-:W-:-:S03]  /*0ac0*/  FFMA R22, R29, R23, R18 ;  /* 0x000000171d167223 */ /* 0x000fc60000000012 */
[----:B------:R2:W4:Y:S02]  /*0ad0*/  LDS R18, [R15+0x1c] ;  /* 0x00001c000f127984 */ /* 0x0005240000000800 */
[----:B--2---:R-:W-:Y:S02]  /*0ae0*/  VIADD R15, R15, 0x40 ;  /* 0x000000400f0f7836 */ /* 0x004fe40000000000 */
[----:B---3--:R-:W-:-:S04]  /*0af0*/  FFMA R20, R25, R20, R22 ;  /* 0x0000001419147223 */ /* 0x008fc80000000016 */
[----:B0-----:R-:W-:-:S04]  /*0b00*/  FFMA R20, R27, R19, R20 ;  /* 0x000000131b147223 */ /* 0x001fc80000000014 */
[----:B-1----:R-:W-:-:S04]  /*0b10*/  FFMA R21, R21, R24, R20 ;  /* 0x0000001815157223 */ /* 0x002fc80000000014 */
[----:B----4-:R-:W-:Y:S01]  /*0b20*/  FFMA R18, R18, R17, R21 ;  /* 0x0000001112127223 */ /* 0x010fe20000000015 */
[----:B------:R-:W-:Y:S06]  /*0b30*/  @P2 BRA `(.L_x_8) ;  /* 0xfffffffc00282947 */ /* 0x000fec000383ffff */
[----:B------:R-:W-:-:S07]  /*0b40*/  MOV R17, R8 ;  /* 0x0000000800117202 */ /* 0x000fce0000000f00 */
.L_x_7:
[----:B------:R-:W-:-:S13]  /*0b50*/  ISETP.NE.AND P2, PT, R6, RZ, PT ;  /* 0x000000ff0600720c */ /* 0x000fda0003f45270 */
[----:B------:R-:W-:Y:S05]  /*0b60*/  @!P2 BRA `(.L_x_9) ;  /* 0x00000004005ca947 */ /* 0x000fea0003800000 */
[----:B------:R-:W-:Y:S01]  /*0b70*/  ISETP.NE.AND P2, PT, R7, RZ, PT ;  /* 0x000000ff0700720c */ /* 0x000fe20003f45270 */
[----:B------:R-:W-:Y:S01]  /*0b80*/  IMAD R5, R5, 0x48, R9 ;  /* 0x0000004805057824 */ /* 0x000fe200078e0209 */
[----:B------:R-:W-:Y:S11]  /*0b90*/  @!P1 BRA `(.L_x_10) ;  /* 0x00000000008c9947 */ /* 0x000ff60003800000 */
[----:B------:R-:W0:Y:S01]  /*0ba0*/  LDC.64 R14, c[0x0][0x390] ;  /* 0x0000e400ff0e7b82 */ /* 0x000e220000000a00 */
[C---:B------:R-:W-:Y:S01]  /*0bb0*/  VIADD R13, R17.reuse, UR10 ;  /* 0x0000000a110d7c36 */ /* 0x040fe20008000000 */
[----:B------:R-:W-:-:S03]  /*0bc0*/  IADD3 R19, P3, PT, R17, UR10, RZ ;  /* 0x0000000a11137c10 */ /* 0x000fc6000ff7e0ff */
[----:B0-----:R-:W-:-:S03]  /*0bd0*/  IMAD.WIDE.U32 R14, R13, 0x4, R14 ;  /* 0x000000040d0e7825 */ /* 0x001fc600078e000e */
[----:B------:R-:W0:Y:S01]  /*0be0*/  LDC.64 R12, c[0x0][0x390] ;  /* 0x0000e400ff0c7b82 */ /* 0x000e220000000a00 */
[----:B------:R-:W-:Y:S02]  /*0bf0*/  IADD3.X R20, PT, PT, RZ, RZ, RZ, P3, !PT ;  /* 0x000000ffff147210 */ /* 0x000fe40001ffe4ff */
[----:B------:R-:W2:Y:S01]  /*0c00*/  LDG.E R15, desc[UR8][R14.64] ;  /* 0x000000080e0f7981 */ /* 0x000ea2000c1e1900 */
[----:B0-----:R-:W-:-:S04]  /*0c10*/  LEA R12, P3, R19, R12, 0x2 ;  /* 0x0000000c130c7211 */ /* 0x001fc800078610ff */
[----:B------:R-:W-:-:S05]  /*0c20*/  LEA.HI.X R13, R19, R13, R20, 0x2, P3 ;  /* 0x0000000d130d7211 */ /* 0x000fca00018f1414 */
[----:B------:R-:W3:Y:S04]  /*0c30*/  LDG.E R24, desc[UR8][R12.64+0x4] ;  /* 0x000004080c187981 */ /* 0x000ee8000c1e1900 */
[----:B------:R-:W4:Y:S04]  /*0c40*/  LDG.E R22, desc[UR8][R12.64+0x8] ;  /* 0x000008080c167981 */ /* 0x000f28000c1e1900 */
[----:B------:R-:W5:Y:S04]  /*0c50*/  LDG.E R19, desc[UR8][R12.64+0xc] ;  /* 0x00000c080c137981 */ /* 0x000f68000c1e1900 */
[----:B------:R-:W5:Y:S04]  /*0c60*/  LDG.E R23, desc[UR8][R12.64+0x10] ;  /* 0x000010080c177981 */ /* 0x000f68000c1e1900 */
[----:B------:R-:W5:Y:S04]  /*0c70*/  LDG.E R21, desc[UR8][R12.64+0x14] ;  /* 0x000014080c157981 */ /* 0x000f68000c1e1900 */
[----:B------:R-:W5:Y:S04]  /*0c80*/  LDG.E R20, desc[UR8][R12.64+0x18] ;  /* 0x000018080c147981 */ /* 0x000f68000c1e1900 */
[----:B------:R0:W5:Y:S01]  /*0c90*/  LDG.E R14, desc[UR8][R12.64+0x1c] ;  /* 0x00001c080c0e7981 */ /* 0x000162000c1e1900 */
[----:B------:R-:W-:-:S02]  /*0ca0*/  IMAD.IADD R26, R17, 0x1, R2 ;  /* 0x00000001111a7824 */ /* 0x000fc400078e0202 */
[----:B------:R-:W-:-:S03]  /*0cb0*/  VIADD R17, R17, 0x8 ;  /* 0x0000000811117836 */ /* 0x000fc60000000000 */
[----:B------:R-:W-:-:S05]  /*0cc0*/  LEA R25, R26, R5, 0x2 ;  /* 0x000000051a197211 */ /* 0x000fca00078e10ff */
[----:B------:R-:W2:Y:S04]  /*0cd0*/  LDS R27, [R25] ;  /* 0x00000000191b7984 */ /* 0x000ea80000000800 */
[----:B------:R-:W3:Y:S04]  /*0ce0*/  LDS R26, [R25+0x4] ;  /* 0x00000400191a7984 */ /* 0x000ee80000000800 */
[----:B------:R-:W4:Y:S04]  /*0cf0*/  LDS R28, [R25+0x8] ;  /* 0x00000800191c7984 */ /* 0x000f280000000800 */
[----:B0-----:R-:W-:Y:S01]  /*0d00*/  LDS R12, [R25+0x18] ;  /* 0x00001800190c7984 */ /* 0x001fe20000000800 */
[----:B--2---:R-:W-:-:S03]  /*0d10*/  FFMA R15, R27, R15, R18 ;  /* 0x0000000f1b0f7223 */ /* 0x004fc60000000012 */
[----:B------:R-:W5:Y:S04]  /*0d20*/  LDS R18, [R25+0xc] ;  /* 0x00000c0019127984 */ /* 0x000f680000000800 */
[----:B------:R-:W0:Y:S01]  /*0d30*/  LDS R27, [R25+0x10] ;  /* 0x00001000191b7984 */ /* 0x000e220000000800 */
[----:B---3--:R-:W-:-:S03]  /*0d40*/  FFMA R15, R26, R24, R15 ;  /* 0x000000181a0f7223 */ /* 0x008fc6000000000f */
[----:B------:R-:W1:Y:S01]  /*0d50*/  LDS R24, [R25+0x14] ;  /* 0x0000140019187984 */ /* 0x000e620000000800 */
[----:B----4-:R-:W-:-:S03]  /*0d60*/  FFMA R15, R28, R22, R15 ;  /* 0x000000161c0f7223 */ /* 0x010fc6000000000f */
[----:B------:R-:W2:Y:S01]  /*0d70*/  LDS R22, [R25+0x1c] ;  /* 0x00001c0019167984 */ /* 0x000ea20000000800 */
[----:B-----5:R-:W-:-:S04]  /*0d80*/  FFMA R18, R18, R19, R15 ;  /* 0x0000001312127223 */ /* 0x020fc8000000000f */
[----:B0-----:R-:W-:-:S04]  /*0d90*/  FFMA R23, R27, R23, R18 ;  /* 0x000000171b177223 */ /* 0x001fc80000000012 */
[----:B-1----:R-:W-:-:S04]  /*0da0*/  FFMA R21, R24, R21, R23 ;  /* 0x0000001518157223 */ /* 0x002fc80000000017 */
[----:B------:R-:W-:-:S04]  /*0db0*/  FFMA R21, R12, R20, R21 ;  /* 0x000000140c157223 */ /* 0x000fc80000000015 */
[----:B--2---:R-:W-:-:S07]  /*0dc0*/  FFMA R18, R22, R14, R21 ;  /* 0x0000000e16127223 */ /* 0x004fce0000000015 */
.L_x_10:
[----:B------:R-:W-:Y:S05]  /*0dd0*/  @!P2 BRA `(.L_x_9) ;  /* 0x0000000000c0a947 */ /* 0x000fea0003800000 */
[----:B------:R-:W-:Y:S01]  /*0de0*/  ISETP.NE.AND P2, PT, R10, RZ, PT ;  /* 0x000000ff0a00720c */ /* 0x000fe20003f45270 */
[----:B------:R-:W-:-:S12]  /*0df0*/  @!P0 BRA `(.L_x_11) ;  /* 0x00000000005c8947 */ /* 0x000fd80003800000 */
[----:B------:R-:W0:Y:S01]  /*0e00*/  LDC.64 R14, c[0x0][0x390] ;  /* 0x0000e400ff0e7b82 */ /* 0x000e220000000a00 */
[C---:B------:R-:W-:Y:S02]  /*0e10*/  IADD3 R20, P3, PT, R17.reuse, UR10, RZ ;  /* 0x0000000a11147c10 */ /* 0x040fe4000ff7e0ff */
[----:B------:R-:W-:-:S03]  /*0e20*/  IADD3 R19, PT, PT, R17, UR10, RZ ;  /* 0x0000000a11137c10 */ /* 0x000fc6000fffe0ff */
[----:B------:R-:W-:Y:S02]  /*0e30*/  IMAD.X R21, RZ, RZ, RZ, P3 ;  /* 0x000000ffff157224 */ /* 0x000fe400018e06ff */
[----:B------:R-:W1:Y:S01]  /*0e40*/  LDC.64 R12, c[0x0][0x390] ;  /* 0x0000e400ff0c7b82 */ /* 0x000e620000000a00 */
[----:B0-----:R-:W-:-:S06]  /*0e50*/  IMAD.WIDE.U32 R14, R19, 0x4, R14 ;  /* 0x00000004130e7825 */ /* 0x001fcc00078e000e */
[----:B------:R-:W2:Y:S01]  /*0e60*/  LDG.E R14, desc[UR8][R14.64] ;  /* 0x000000080e0e7981 */ /* 0x000ea2000c1e1900 */
[----:B-1----:R-:W-:-:S04]  /*0e70*/  LEA R12, P3, R20, R12, 0x2 ;  /* 0x0000000c140c7211 */ /* 0x002fc800078610ff */
[----:B------:R-:W-:-:S05]  /*0e80*/  LEA.HI.X R13, R20, R13, R21, 0x2, P3 ;  /* 0x0000000d140d7211 */ /* 0x000fca00018f1415 */
[----:B------:R-:W3:Y:S04]  /*0e90*/  LDG.E R21, desc[UR8][R12.64+0x4] ;  /* 0x000004080c157981 */ /* 0x000ee8000c1e1900 */
[----:B------:R-:W4:Y:S04]  /*0ea0*/  LDG.E R23, desc[UR8][R12.64+0x8] ;  /* 0x000008080c177981 */ /* 0x000f28000c1e1900 */
[----:B------:R-:W5:Y:S01]  /*0eb0*/  LDG.E R25, desc[UR8][R12.64+0xc] ;  /* 0x00000c080c197981 */ /* 0x000f62000c1e1900 */
[----:B------:R-:W-:-:S05]  /*0ec0*/  IADD3 R20, PT, PT, R17, R2, RZ ;  /* 0x0000000211147210 */ /* 0x000fca0007ffe0ff */
[----:B------:R-:W-:-:S05]  /*0ed0*/  IMAD R20, R20, 0x4, R5 ;  /* 0x0000000414147824 */ /* 0x000fca00078e0205 */
[----:B------:R-:W2:Y:S04]  /*0ee0*/  LDS R19, [R20] ;  /* 0x0000000014137984 */ /* 0x000ea80000000800 */
[----:B------:R-:W3:Y:S04]  /*0ef0*/  LDS R22, [R20+0x4] ;  /* 0x0000040014167984 */ /* 0x000ee80000000800 */
[----:B------:R-:W4:Y:S04]  /*0f00*/  LDS R24, [R20+0x8] ;  /* 0x0000080014187984 */ /* 0x000f280000000800 */
[----:B------:R-:W5:Y:S01]  /*0f10*/  LDS R26, [R20+0xc] ;  /* 0x00000c00141a7984 */ /* 0x000f620000000800 */
[----:B------:R-:W-:Y:S01]  /*0f20*/  IADD3 R17, PT, PT, R17, 0x4, RZ ;  /* 0x0000000411117810 */ /* 0x000fe20007ffe0ff */
[----:B--2---:R-:W-:-:S04]  /*0f30*/  FFMA R19, R19, R14, R18 ;  /* 0x0000000e13137223 */ /* 0x004fc80000000012 */
[----:B---3--:R-:W-:-:S04]  /*0f40*/  FFMA R19, R22, R21, R19 ;  /* 0x0000001516137223 */ /* 0x008fc80000000013 */
[----:B----4-:R-:W-:-:S04]  /*0f50*/  FFMA R19, R24, R23, R19 ;  /* 0x0000001718137223 */ /* 0x010fc80000000013 */
[----:B-----5:R-:W-:-:S07]  /*0f60*/  FFMA R18, R26, R25, R19 ;  /* 0x000000191a127223 */ /* 0x020fce0000000013 */
.L_x_11:
[----:B------:R-:W-:Y:S05]  /*0f70*/  @!P2 BRA `(.L_x_9) ;  /* 0x000000000058a947 */ /* 0x000fea0003800000 */
[----:B------:R-:W0:Y:S01]  /*0f80*/  LDC.64 R12, c[0x0][0x390] ;  /* 0x0000e400ff0c7b82 */ /* 0x000e220000000a00 */
[----:B------:R-:W-:-:S05]  /*0f90*/  IADD3 R15, PT, PT, R17, UR10, RZ ;  /* 0x0000000a110f7c10 */ /* 0x000fca000fffe0ff */
[----:B0-----:R-:W-:-:S06]  /*0fa0*/  IMAD.WIDE.U32 R12, R15, 0x4, R12 ;  /* 0x000000040f0c7825 */ /* 0x001fcc00078e000c */
[----:B------:R-:W2:Y:S01]  /*0fb0*/  LDG.E R12, desc[UR8][R12.64] ;  /* 0x000000080c0c7981 */ /* 0x000ea2000c1e1900 */
[----:B------:R-:W-:Y:S01]  /*0fc0*/  IMAD.IADD R14, R2, 0x1, R17 ;  /* 0x00000001020e7824 */ /* 0x000fe200078e0211 */
[----:B------:R-:W-:-:S04]  /*0fd0*/  ISETP.NE.AND P2, PT, R10, 0x1, PT ;  /* 0x000000010a00780c */ /* 0x000fc80003f45270 */
[----:B------:R-:W-:-:S05]  /*0fe0*/  LEA R19, R14, R5, 0x2 ;  /* 0x000000050e137211 */ /* 0x000fca00078e10ff */
[----:B------:R-:W2:Y:S02]  /*0ff0*/  LDS R5, [R19] ;  /* 0x0000000013057984 */ /* 0x000ea40000000800 */
[----:B--2---:R-:W-:Y:S02]  /*1000*/  FFMA R18, R5, R12, R18 ;  /* 0x0000000c05127223 */ /* 0x004fe40000000012 */
[----:B------:R-:W-:Y:S05]  /*1010*/  @!P2 BRA `(.L_x_9) ;  /* 0x000000000030a947 */ /* 0x000fea0003800000 */
[----:B------:R-:W0:Y:S01]  /*1020*/  LDC.64 R12, c[0x0][0x390] ;  /* 0x0000e400ff0c7b82 */ /* 0x000e220000000a00 */
[----:B------:R-:W-:-:S04]  /*1030*/  IADD3 R5, P2, PT, R17, UR10, RZ ;  /* 0x0000000a11057c10 */ /* 0x000fc8000ff5e0ff */
[----:B------:R-:W-:Y:S02]  /*1040*/  IADD3.X R14, PT, PT, RZ, RZ, RZ, P2, !PT ;  /* 0x000000ffff0e7210 */ /* 0x000fe400017fe4ff */
[----:B------:R-:W-:-:S13]  /*1050*/  ISETP.NE.AND P2, PT, R10, 0x2, PT ;  /* 0x000000020a00780c */ /* 0x000fda0003f45270 */
[----:B------:R-:W-:Y:S01]  /*1060*/  @P2 LDS R15, [R19+0x8] ;  /* 0x00000800130f2984 */ /* 0x000fe20000000800 */
[----:B0-----:R-:W-:-:S04]  /*1070*/  LEA R12, P3, R5, R12, 0x2 ;  /* 0x0000000c050c7211 */ /* 0x001fc800078610ff */
[----:B------:R-:W-:Y:S02]  /*1080*/  LEA.HI.X R13, R5, R13, R14, 0x2, P3 ;  /* 0x0000000d050d7211 */ /* 0x000fe400018f140e */
[----:B------:R-:W0:Y:S04]  /*1090*/  LDS R5, [R19+0x4] ;  /* 0x0000040013057984 */ /* 0x000e280000000800 */
[----:B------:R-:W0:Y:S04]  /*10a0*/  LDG.E R14, desc[UR8][R12.64+0x4] ;  /* 0x000004080c0e7981 */ /* 0x000e28000c1e1900 */
[----:B------:R-:W2:Y:S01]  /*10b0*/  @P2 LDG.E R17, desc[UR8][R12.64+0x8] ;  /* 0x000008080c112981 */ /* 0x000ea2000c1e1900 */
[----:B0-----:R-:W-:-:S04]  /*10c0*/  FFMA R18, R5, R14, R18 ;  /* 0x0000000e05127223 */ /* 0x001fc80000000012 */
[----:B--2---:R-:W-:-:S07]  /*10d0*/  @P2 FFMA R18, R15, R17, R18 ;  /* 0x000000110f122223 */ /* 0x004fce0000000012 */
.L_x_9:
[----:B------:R-:W-:Y:S05]  /*10e0*/  BRA.U UP0, `(.L_x_12) ;  /* 0xfffffff5007c7547 */ /* 0x000fea000b83ffff */
.L_x_6:
[----:B0---4-:R-:W0:Y:S01]  /*10f0*/  LDC.64 R6, c[0x0][0x388] ;  /* 0x0000e200ff067b82 */ /* 0x011e220000000a00 */
[----:B------:R-:W2:Y:S02]  /*1100*/  LDCU UR4, c[0x0][0x39c] ;  /* 0x00007380ff0477ac */ /* 0x000ea40008000800 */
[----:B--2---:R-:W-:-:S04]  /*1110*/  IMAD R3, R4, UR4, R3 ;  /* 0x0000000404037c24 */ /* 0x004fc8000f8e0203 */
[----:B0-----:R-:W-:-:S05]  /*1120*/  IMAD.WIDE R2, R3, 0x4, R6 ;  /* 0x0000000403027825 */ /* 0x001fca00078e0206 */
[----:B------:R-:W-:Y:S01]  /*1130*/  STG.E desc[UR8][R2.64], R18 ;  /* 0x0000001202007986 */ /* 0x000fe2000c101908 */
[----:B------:R-:W-:Y:S05]  /*1140*/  EXIT ;  /* 0x000000000000794d */ /* 0x000fea0003800000 */
.L_x_13:
[----:B------:R-:W-:-:S00]  /*1150*/  BRA `(.L_x_13) ;  /* 0xfffffffc00fc7947 */ /* 0x000fc0000383ffff */
[----:B------:R-:W-:-:S00]  /*1160*/  NOP ;  /* 0x0000000000007918 */ /* 0x000fc00000000000 */
        /* <DEDUP_REMOVED lines=9> */
.L_x_14:


//--------------------- .nv.shared._Z6conv2DPfS_S_ii --------------------------
	.section	.nv.shared._Z6conv2DPfS_S_ii,"aw",@nobits
	.sectionflags	@""
	.align	4
.nv.shared._Z6conv2DPfS_S_ii:
	.zero		2320


//--------------------- .nv.shared.reserved.0     --------------------------
	.section	.nv.shared.reserved.0,"aw",@nobits
	.weak		__nv_reservedSMEM_offset_0_alias
	.size		__nv_reservedSMEM_offset_0_alias, 0, 64
	.other		__nv_reservedSMEM_offset_0_alias,@"STO_CUDA_RESERVED_SHARED STV_DEFAULT"
__nv_reservedSMEM_offset_0_alias:
	.zero		0
	.zero		64


//--------------------- .nv.constant0._Z6conv2DPfS_S_ii --------------------------
	.section	.nv.constant0._Z6conv2DPfS_S_ii,"a",@progbits
	.sectionflags	@""
	.align	4
.nv.constant0._Z6conv2DPfS_S_ii:
	.zero		928


//--------------------- SYMBOLS --------------------------

	.type		.nv.reservedSmem.offset0,@object
	.size		.nv.reservedSmem.offset0,0x4
	.type		.nv.reservedSmem.cap,@object
	.size		.nv.reservedSmem.cap,0x4
